	.headerflags	@"EF_CUDA_TEXMODE_UNIFIED EF_CUDA_64BIT_ADDRESS EF_CUDA_ACCELERATORS EF_CUDA_SM90 EF_CUDA_VIRTUAL_SM(EF_CUDA_SM90)"
	.elftype	@"ET_EXEC"


//--------------------- .nv.info                  --------------------------
	.section	.nv.info,"",@"SHT_CUDA_INFO"
	.align	4


	//----- nvinfo : EIATTR_REGCOUNT
	.align		4
        /*0000*/ 	.byte	0x04, 0x2f
        /*0002*/ 	.short	(.L_1 - .L_0)
	.align		4
.L_0:
        /*0004*/ 	.word	index@(triton_poi_fused__to_copy_20)
        /*0008*/ 	.word	0x0000000a


	//----- nvinfo : EIATTR_MIN_STACK_SIZE
	.align		4
.L_1:
        /*000c*/ 	.byte	0x04, 0x12
        /*000e*/ 	.short	(.L_3 - .L_2)
	.align		4
.L_2:
        /*0010*/ 	.word	index@(triton_poi_fused__to_copy_20)
        /*0014*/ 	.word	0x00000000


	//----- nvinfo : EIATTR_FRAME_SIZE
	.align		4
.L_3:
        /*0018*/ 	.byte	0x04, 0x11
        /*001a*/ 	.short	(.L_5 - .L_4)
	.align		4
.L_4:
        /*001c*/ 	.word	index@(triton_poi_fused__to_copy_20)
        /*0020*/ 	.word	0x00000000


	//----- nvinfo : EIATTR_MIN_STACK_SIZE
	.align		4
.L_5:
        /*0024*/ 	.byte	0x04, 0x12
        /*0026*/ 	.short	(.L_7 - .L_6)
	.align		4
.L_6:
        /*0028*/ 	.word	index@(triton_poi_fused__to_copy_20)
        /*002c*/ 	.word	0x00000000
.L_7:


//--------------------- .nv.info.triton_poi_fused__to_copy_20 --------------------------
	.section	.nv.info.triton_poi_fused__to_copy_20,"",@"SHT_CUDA_INFO"
	.sectionflags	@""
	.align	4


	//----- nvinfo : EIATTR_CUDA_API_VERSION
	.align		4
        /*0000*/ 	.byte	0x04, 0x37
        /*0002*/ 	.short	(.L_9 - .L_8)
.L_8:
        /*0004*/ 	.word	0x0000007c


	//----- nvinfo : EIATTR_KPARAM_INFO
	.align		4
.L_9:
        /*0008*/ 	.byte	0x04, 0x17
        /*000a*/ 	.short	(.L_11 - .L_10)
.L_10:
        /*000c*/ 	.word	0x00000000
        /*0010*/ 	.short	0x0001
        /*0012*/ 	.short	0x0008
        /*0014*/ 	.byte	0x00, 0xf0, 0x11, 0x00


	//----- nvinfo : EIATTR_KPARAM_INFO
	.align		4
.L_11:
        /*0018*/ 	.byte	0x04, 0x17
        /*001a*/ 	.short	(.L_13 - .L_12)
.L_12:
        /*001c*/ 	.word	0x00000000
        /*0020*/ 	.short	0x0000
        /*0022*/ 	.short	0x0000
        /*0024*/ 	.byte	0x00, 0xf4, 0x21, 0x00


	//----- nvinfo : EIATTR_SPARSE_MMA_MASK
	.align		4
.L_13:
        /*0028*/ 	.byte	0x03, 0x50
        /*002a*/ 	.short	0x0000


	//----- nvinfo : EIATTR_MAXREG_COUNT
	.align		4
        /*002c*/ 	.byte	0x03, 0x1b
        /*002e*/ 	.short	0x00ff


	//----- nvinfo : EIATTR_EXIT_INSTR_OFFSETS
	.align		4
        /*0030*/ 	.byte	0x04, 0x1c
        /*0032*/ 	.short	(.L_15 - .L_14)


	//   ....[0]....
.L_14:
        /*0034*/ 	.word	0x00000170


	//   ....[1]....
        /*0038*/ 	.word	0x000001a0


	//----- nvinfo : EIATTR_REQNTID
	.align		4
.L_15:
        /*003c*/ 	.byte	0x04, 0x10
        /*003e*/ 	.short	(.L_17 - .L_16)
.L_16:
        /*0040*/ 	.word	0x00000020
        /*0044*/ 	.word	0x00000001
        /*0048*/ 	.word	0x00000001


	//----- nvinfo : EIATTR_CBANK_PARAM_SIZE
	.align		4
.L_17:
        /*004c*/ 	.byte	0x03, 0x19
        /*004e*/ 	.short	0x000c


	//----- nvinfo : EIATTR_PARAM_CBANK
	.align		4
        /*0050*/ 	.byte	0x04, 0x0a
        /*0052*/ 	.short	(.L_19 - .L_18)
	.align		4
.L_18:
        /*0054*/ 	.word	index@(.nv.constant0.triton_poi_fused__to_copy_20)
        /*0058*/ 	.short	0x0210
        /*005a*/ 	.short	0x000c


	//----- nvinfo : EIATTR_SW_WAR
	.align		4
.L_19:
        /*005c*/ 	.byte	0x04, 0x36
        /*005e*/ 	.short	(.L_21 - .L_20)
.L_20:
        /*0060*/ 	.word	0x00000008
.L_21:


//--------------------- .nv.callgraph             --------------------------
	.section	.nv.callgraph,"",@"SHT_CUDA_CALLGRAPH"
	.align	4
	.sectionentsize	8
	.align		4
        /*0000*/ 	.word	0x00000000
	.align		4
        /*0004*/ 	.word	0xffffffff
	.align		4
        /*0008*/ 	.word	0x00000000
	.align		4
        /*000c*/ 	.word	0xfffffffe
	.align		4
        /*0010*/ 	.word	0x00000000
	.align		4
        /*0014*/ 	.word	0xfffffffd
	.align		4
        /*0018*/ 	.word	0x00000000
	.align		4
        /*001c*/ 	.word	0xfffffffc


//--------------------- .text.triton_poi_fused__to_copy_20 --------------------------
	.section	.text.triton_poi_fused__to_copy_20,"ax",@progbits
	.align	128
        .global         triton_poi_fused__to_copy_20
        .type           triton_poi_fused__to_copy_20,@function
        .size           triton_poi_fused__to_copy_20,(.L_x_1 - triton_poi_fused__to_copy_20)
        .other          triton_poi_fused__to_copy_20,@"STO_CUDA_ENTRY STV_DEFAULT"
triton_poi_fused__to_copy_20:
.text.triton_poi_fused__to_copy_20:
[----:B------:R-:W0:Y:S02]  /*0000*/  LDC R1, c[0x0][0x28] ;  /* 0x00000a00ff017b82 */ /* 0x000e240000000800 */
[----:B------:R-:W1:Y:S01]  /*0010*/  S2R R0, SR_TID.X ;  /* 0x0000000000007919 */ /* 0x000e620000002100 */
[----:B------:R-:W-:Y:S01]  /*0020*/  IMAD.MOV.U32 R7, RZ, RZ, 0x3e800000 ;  /* 0x3e800000ff077424 */ /* 0x000fe200078e00ff */
[----:B------:R-:W2:Y:S01]  /*0030*/  S2R R5, SR_CTAID.X ;  /* 0x0000000000057919 */ /* 0x000ea20000002500 */
[----:B-1----:R-:W-:-:S05]  /*0040*/  IMAD.SHL.U32 R0, R0, 0x2, RZ ;  /* 0x0000000200007824 */ /* 0x002fca00078e00ff */
[----:B------:R-:W-:-:S05]  /*0050*/  LOP3.LUT R0, R0, 0x3e, RZ, 0xc0, !PT ;  /* 0x0000003e00007812 */ /* 0x000fca00078ec0ff */
[----:B--2---:R-:W-:-:S05]  /*0060*/  IMAD R5, R5, 0x40, R0 ;  /* 0x0000004005057824 */ /* 0x004fca00078e0200 */
[----:B------:R-:W-:Y:S02]  /*0070*/  IADD3 R0, R5, 0x1, RZ ;  /* 0x0000000105007810 */ /* 0x000fe40007ffe0ff */
[----:B------:R-:W-:Y:S02]  /*0080*/  I2FP.F32.S32 R2, R5 ;  /* 0x0000000500027245 */ /* 0x000fe40000201400 */
[----:B------:R-:W-:Y:S02]  /*0090*/  I2FP.F32.S32 R0, R0 ;  /* 0x0000000000007245 */ /* 0x000fe40000201400 */
[----:B------:R-:W-:Y:S01]  /*00a0*/  ISETP.GE.AND P0, PT, R5, 0x40, PT ;  /* 0x000000400500780c */ /* 0x000fe20003f06270 */
[----:B------:R-:W-:Y:S02]  /*00b0*/  FADD R2, R2, 0.5 ;  /* 0x3f00000002027421 */ /* 0x000fe40000000000 */
[----:B------:R-:W-:Y:S02]  /*00c0*/  FADD R0, R0, 0.5 ;  /* 0x3f00000000007421 */ /* 0x000fe40000000000 */
[----:B------:R-:W-:-:S02]  /*00d0*/  FFMA R4, R2, R7, -0.5 ;  /* 0xbf00000002047423 */ /* 0x000fc40000000007 */
[----:B------:R-:W1:Y:S01]  /*00e0*/  LDC.64 R2, c[0x0][0x210] ;  /* 0x00008400ff027b82 */ /* 0x000e620000000a00 */
[----:B------:R-:W-:Y:S02]  /*00f0*/  FFMA R0, R0, R7, -0.5 ;  /* 0xbf00000000007423 */ /* 0x000fe40000000007 */
[----:B------:R-:W-:-:S03]  /*0100*/  FMNMX R4, RZ, R4, !PT ;  /* 0x00000004ff047209 */ /* 0x000fc60007800000 */
[----:B------:R-:W-:-:S03]  /*0110*/  FMNMX R0, RZ, R0, !PT ;  /* 0x00000000ff007209 */ /* 0x000fc60007800000 */
[----:B------:R-:W2:Y:S08]  /*0120*/  F2I.TRUNC.NTZ R4, R4 ;  /* 0x0000000400047305 */ /* 0x000eb0000020f100 */
[----:B------:R-:W3:Y:S01]  /*0130*/  F2I.TRUNC.NTZ R6, R0 ;  /* 0x0000000000067305 */ /* 0x000ee2000020f100 */
[----:B-1----:R-:W-:Y:S01]  /*0140*/  IMAD.WIDE R2, R5, 0x8, R2 ;  /* 0x0000000805027825 */ /* 0x002fe200078e0202 */
[----:B--2---:R-:W-:-:S02]  /*0150*/  SHF.R.S32.HI R5, RZ, 0x1f, R4 ;  /* 0x0000001fff057819 */ /* 0x004fc40000011404 */
[----:B---3--:R-:W-:Y:S01]  /*0160*/  SHF.R.S32.HI R7, RZ, 0x1f, R6 ;  /* 0x0000001fff077819 */ /* 0x008fe20000011406 */
[----:B------:R-:W-:Y:S06]  /*0170*/  @P0 EXIT ;  /* 0x000000000000094d */ /* 0x000fec0003800000 */
[----:B------:R-:W-:Y:S02]  /*0180*/  ULDC.64 UR4, c[0x0][0x208] ;  /* 0x0000820000047ab9 */ /* 0x000fe40000000a00 */
[----:B------:R-:W-:Y:S01]  /*0190*/  STG.E.128 desc[UR4][R2.64], R4 ;  /* 0x0000000402007986 */ /* 0x000fe2000c101d04 */
[----:B------:R-:W-:Y:S05]  /*01a0*/  EXIT ;  /* 0x000000000000794d */ /* 0x000fea0003800000 */
.L_x_0:
[----:B------:R-:W-:-:S00]  /*01b0*/  BRA `(.L_x_0) ;  /* 0xfffffffc00fc7947 */ /* 0x000fc0000383ffff */
[----:B------:R-:W-:-:S00]  /*01c0*/  NOP ;  /* 0x0000000000007918 */ /* 0x000fc00000000000 */
        /* <DEDUP_REMOVED lines=11> */
.L_x_1:


//--------------------- .nv.constant0.triton_poi_fused__to_copy_20 --------------------------
	.section	.nv.constant0.triton_poi_fused__to_copy_20,"a",@progbits
	.sectionflags	@""
	.align	4
.nv.constant0.triton_poi_fused__to_copy_20:
	.zero		540
